//
// Generated by NVIDIA NVVM Compiler
//
// Compiler Build ID: CL-36424714
// Cuda compilation tools, release 13.0, V13.0.88
// Based on NVVM 20.0.0
//

.version 9.0
.target sm_100
.address_size 64

	// .globl	_Z9calculateP8CalcArgs

.visible .entry _Z9calculateP8CalcArgs(
	.param .u64 .ptr .align 1 _Z9calculateP8CalcArgs_param_0
)
{
	.reg .pred 	%p<3>;
	.reg .b32 	%r<2>;
	.reg .b64 	%rd<6>;
	.reg .b64 	%fd<22>;

	ld.param.u64 	%rd2, [_Z9calculateP8CalcArgs_param_0];
	cvta.to.global.u64 	%rd3, %rd2;
	mov.u32 	%r1, %tid.x;
	mul.wide.u32 	%rd4, %r1, 32;
	add.s64 	%rd1, %rd3, %rd4;
	ld.global.f64 	%fd1, [%rd1+24];
	ld.global.f64 	%fd19, [%rd1+16];
	setp.gtu.f64 	%p1, %fd19, %fd1;
	mov.f64 	%fd21, 0d0000000000000000;
	@%p1 bra 	$L__BB0_3;
	ld.global.u64 	%rd5, [%rd1+8];
	cvt.rn.f64.u64 	%fd11, %rd5;
	sub.f64 	%fd12, %fd1, %fd19;
	div.rn.f64 	%fd3, %fd12, %fd11;
	mov.f64 	%fd21, 0d0000000000000000;
$L__BB0_2:
	mul.f64 	%fd13, %fd19, %fd19;
	add.f64 	%fd14, %fd19, %fd19;
	mul.f64 	%fd15, %fd19, %fd14;
	fma.rn.f64 	%fd16, %fd19, %fd13, %fd15;
	fma.rn.f64 	%fd17, %fd19, 0dC020000000000000, %fd16;
	add.f64 	%fd18, %fd17, 0dBFF0000000000000;
	fma.rn.f64 	%fd21, %fd3, %fd18, %fd21;
	add.f64 	%fd19, %fd3, %fd19;
	setp.le.f64 	%p2, %fd19, %fd1;
	@%p2 bra 	$L__BB0_2;
$L__BB0_3:
	st.global.f64 	[%rd1], %fd21;
	ret;

}


// ===== COMPILED SASS (sm_100) =====

	.target	sm_100

	.elftype	@"ET_EXEC"


//--------------------- .note.nv.tkinfo           --------------------------
	.section	.note.nv.tkinfo,"",@"SHT_NOTE"
	.sectionflags	@"SHF_NOTE_NV_TKINFO"
	.tkinfo
        /*0018*/ 	.word	0x00000002
        /*0030*/ 	.string	""
        /*0030*/ 	.string	"ptxas"
        /*0030*/ 	.string	"Cuda compilation tools, release 13.0, V13.0.88"
        /*0030*/ 	.string	"Build cuda_13.0.r13.0/compiler.36424714_0"
        /*0030*/ 	.string	"-arch sm_100 -m 64 "



//--------------------- .note.nv.cuinfo           --------------------------
	.section	.note.nv.cuinfo,"",@"SHT_NOTE"
	.sectionflags	@"SHF_NOTE_NV_CUINFO"
        /*0018*/ 	.short	0x0002
        /*001a*/ 	.short	0x0064
        /*001c*/ 	.short	0x0082
	.zero		2


//--------------------- .nv.info                  --------------------------
	.section	.nv.info,"",@"SHT_CUDA_INFO"
	.align	4


	//----- nvinfo : EIATTR_REGCOUNT
	.align		4
        /*0000*/ 	.byte	0x04, 0x2f
        /*0002*/ 	.short	(.L_1 - .L_0)
	.align		4
.L_0:
        /*0004*/ 	.word	index@(_Z9calculateP8CalcArgs)
        /*0008*/ 	.word	0x0000001d


	//----- nvinfo : EIATTR_FRAME_SIZE
	.align		4
.L_1:
        /*000c*/ 	.byte	0x04, 0x11
        /*000e*/ 	.short	(.L_3 - .L_2)
	.align		4
.L_2:
        /*0010*/ 	.word	index@($__internal_0_$__cuda_sm20_div_rn_f64_full)
        /*0014*/ 	.word	0x00000000


	//----- nvinfo : EIATTR_FRAME_SIZE
	.align		4
.L_3:
        /*0018*/ 	.byte	0x04, 0x11
        /*001a*/ 	.short	(.L_5 - .L_4)
	.align		4
.L_4:
        /*001c*/ 	.word	index@(_Z9calculateP8CalcArgs)
        /*0020*/ 	.word	0x00000000


	//----- nvinfo : EIATTR_MIN_STACK_SIZE
	.align		4
.L_5:
        /*0024*/ 	.byte	0x04, 0x12
        /*0026*/ 	.short	(.L_7 - .L_6)
	.align		4
.L_6:
        /*0028*/ 	.word	index@(_Z9calculateP8CalcArgs)
        /*002c*/ 	.word	0x00000000
.L_7:


//--------------------- .nv.compat                --------------------------
	.section	.nv.compat,"",@"SHT_CUDA_COMPAT_INFO"
	.align	4
        /*0000*/ 	.byte	0x02, 0x09, 0x00, 0x00, 0x02, 0x02, 0x01, 0x00, 0x02, 0x05, 0x05, 0x00, 0x03, 0x07, 0x01, 0x01
        /*0010*/ 	.byte	0x02, 0x03, 0x00, 0x00, 0x02, 0x06, 0x01, 0x00, 0x04, 0x0b, 0x08, 0x00, 0x01, 0x00, 0x00, 0x00
        /*0020*/ 	.byte	0x00, 0x00, 0x00, 0x00


//--------------------- .nv.info._Z9calculateP8CalcArgs --------------------------
	.section	.nv.info._Z9calculateP8CalcArgs,"",@"SHT_CUDA_INFO"
	.sectionflags	@""
	.align	4


	//----- nvinfo : EIATTR_CUDA_API_VERSION
	.align		4
        /*0000*/ 	.byte	0x04, 0x37
        /*0002*/ 	.short	(.L_9 - .L_8)
.L_8:
        /*0004*/ 	.word	0x00000082


	//----- nvinfo : EIATTR_KPARAM_INFO
	.align		4
.L_9:
        /*0008*/ 	.byte	0x04, 0x17
        /*000a*/ 	.short	(.L_11 - .L_10)
.L_10:
        /*000c*/ 	.word	0x00000000
        /*0010*/ 	.short	0x0000
        /*0012*/ 	.short	0x0000
        /*0014*/ 	.byte	0x00, 0xf5, 0x21, 0x00


	//----- nvinfo : EIATTR_SPARSE_MMA_MASK
	.align		4
.L_11:
        /*0018*/ 	.byte	0x03, 0x50
        /*001a*/ 	.short	0x0000


	//----- nvinfo : EIATTR_MAXREG_COUNT
	.align		4
        /*001c*/ 	.byte	0x03, 0x1b
        /*001e*/ 	.short	0x00ff


	//----- nvinfo : EIATTR_MERCURY_ISA_VERSION
	.align		4
        /*0020*/ 	.byte	0x03, 0x5f
        /*0022*/ 	.short	0x0101


	//----- nvinfo : EIATTR_VRC_CTA_INIT_COUNT
	.align		4
        /*0024*/ 	.byte	0x02, 0x4a
	.zero		1
	.zero		1


	//----- nvinfo : EIATTR_EXIT_INSTR_OFFSETS
	.align		4
        /*0028*/ 	.byte	0x04, 0x1c
        /*002a*/ 	.short	(.L_13 - .L_12)


	//   ....[0]....
.L_12:
        /*002c*/ 	.word	0x000002f0


	//----- nvinfo : EIATTR_CRS_STACK_SIZE
	.align		4
.L_13:
        /*0030*/ 	.byte	0x04, 0x1e
        /*0032*/ 	.short	(.L_15 - .L_14)
.L_14:
        /*0034*/ 	.word	0x00000000


	//----- nvinfo : EIATTR_CBANK_PARAM_SIZE
	.align		4
.L_15:
        /*0038*/ 	.byte	0x03, 0x19
        /*003a*/ 	.short	0x0008


	//----- nvinfo : EIATTR_PARAM_CBANK
	.align		4
        /*003c*/ 	.byte	0x04, 0x0a
        /*003e*/ 	.short	(.L_17 - .L_16)
	.align		4
.L_16:
        /*0040*/ 	.word	index@(.nv.constant0._Z9calculateP8CalcArgs)
        /*0044*/ 	.short	0x0380
        /*0046*/ 	.short	0x0008


	//----- nvinfo : EIATTR_SW_WAR
	.align		4
.L_17:
        /*0048*/ 	.byte	0x04, 0x36
        /*004a*/ 	.short	(.L_19 - .L_18)
.L_18:
        /*004c*/ 	.word	0x00000008
.L_19:


//--------------------- .nv.callgraph             --------------------------
	.section	.nv.callgraph,"",@"SHT_CUDA_CALLGRAPH"
	.align	4
	.sectionentsize	8
	.align		4
        /*0000*/ 	.word	0x00000000
	.align		4
        /*0004*/ 	.word	0xffffffff
	.align		4
        /*0008*/ 	.word	0x00000000
	.align		4
        /*000c*/ 	.word	0xfffffffe
	.align		4
        /*0010*/ 	.word	0x00000000
	.align		4
        /*0014*/ 	.word	0xfffffffd
	.align		4
        /*0018*/ 	.word	0x00000000
	.align		4
        /*001c*/ 	.word	0xfffffffc


//--------------------- .text._Z9calculateP8CalcArgs --------------------------
	.section	.text._Z9calculateP8CalcArgs,"ax",@progbits
	.align	128
        .global         _Z9calculateP8CalcArgs
        .type           _Z9calculateP8CalcArgs,@function
        .size           _Z9calculateP8CalcArgs,(.L_x_11 - _Z9calculateP8CalcArgs)
        .other          _Z9calculateP8CalcArgs,@"STO_CUDA_ENTRY STV_DEFAULT"
_Z9calculateP8CalcArgs:
.text._Z9calculateP8CalcArgs:
[----:B------:R-:W-:Y:S01]  /*0000*/  LDC R1, c[0x0][0x37c] ;  /* 0x0000df00ff017b82 */ /* 0x000fe20000000800 */
[----:B------:R-:W0:Y:S07]  /*0010*/  S2R R3, SR_TID.X ;  /* 0x0000000000037919 */ /* 0x000e2e0000002100 */
[----:B------:R-:W0:Y:S01]  /*0020*/  LDC.64 R8, c[0x0][0x380] ;  /* 0x0000e000ff087b82 */ /* 0x000e220000000a00 */
[----:B------:R-:W1:Y:S01]  /*0030*/  LDCU.64 UR4, c[0x0][0x358] ;  /* 0x00006b00ff0477ac */ /* 0x000e620008000a00 */
[----:B0-----:R-:W-:-:S05]  /*0040*/  IMAD.WIDE.U32 R8, R3, 0x20, R8 ;  /* 0x0000002003087825 */ /* 0x001fca00078e0008 */
[----:B-1----:R-:W2:Y:S04]  /*0050*/  LDG.E.64 R6, desc[UR4][R8.64+0x18] ;  /* 0x0000180408067981 */ /* 0x002ea8000c1e1b00 */
[----:B------:R-:W2:Y:S01]  /*0060*/  LDG.E.64 R4, desc[UR4][R8.64+0x10] ;  /* 0x0000100408047981 */ /* 0x000ea2000c1e1b00 */
[----:B------:R-:W-:Y:S01]  /*0070*/  BSSY.RECONVERGENT B0, `(.L_x_0) ;  /* 0x0000026000007945 */ /* 0x000fe20003800200 */
[----:B------:R-:W-:Y:S01]  /*0080*/  CS2R R10, SRZ ;  /* 0x00000000000a7805 */ /* 0x000fe2000001ff00 */
[----:B--2---:R-:W-:-:S14]  /*0090*/  DSETP.GTU.AND P0, PT, R4, R6, PT ;  /* 0x000000060400722a */ /* 0x004fdc0003f0c000 */
[----:B------:R-:W-:Y:S05]  /*00a0*/  @P0 BRA `(.L_x_1) ;  /* 0x0000000000880947 */ /* 0x000fea0003800000 */
[----:B------:R-:W2:Y:S01]  /*00b0*/  LDG.E.64 R10, desc[UR4][R8.64+0x8] ;  /* 0x00000804080a7981 */ /* 0x000ea2000c1e1b00 */
[----:B------:R-:W-:Y:S01]  /*00c0*/  IMAD.MOV.U32 R2, RZ, RZ, 0x1 ;  /* 0x00000001ff027424 */ /* 0x000fe200078e00ff */
[----:B------:R-:W-:Y:S01]  /*00d0*/  BSSY.RECONVERGENT B1, `(.L_x_2) ;  /* 0x0000014000017945 */ /* 0x000fe20003800200 */
[----:B--2---:R-:W0:Y:S08]  /*00e0*/  I2F.F64.U64 R10, R10 ;  /* 0x0000000a000a7312 */ /* 0x004e300000301800 */
[----:B0-----:R-:W0:Y:S02]  /*00f0*/  MUFU.RCP64H R3, R11 ;  /* 0x0000000b00037308 */ /* 0x001e240000001800 */
[----:B0-----:R-:W-:-:S08]  /*0100*/  DFMA R12, -R10, R2, 1 ;  /* 0x3ff000000a0c742b */ /* 0x001fd00000000102 */
[----:B------:R-:W-:-:S08]  /*0110*/  DFMA R12, R12, R12, R12 ;  /* 0x0000000c0c0c722b */ /* 0x000fd0000000000c */
[----:B------:R-:W-:Y:S02]  /*0120*/  DFMA R2, R2, R12, R2 ;  /* 0x0000000c0202722b */ /* 0x000fe40000000002 */
[----:B------:R-:W-:-:S06]  /*0130*/  DADD R12, R6, -R4 ;  /* 0x00000000060c7229 */ /* 0x000fcc0000000804 */
[----:B------:R-:W-:-:S04]  /*0140*/  DFMA R14, -R10, R2, 1 ;  /* 0x3ff000000a0e742b */ /* 0x000fc80000000102 */
[----:B------:R-:W-:-:S04]  /*0150*/  FSETP.GEU.AND P1, PT, |R13|, 6.5827683646048100446e-37, PT ;  /* 0x036000000d00780b */ /* 0x000fc80003f2e200 */
[----:B------:R-:W-:-:S08]  /*0160*/  DFMA R2, R2, R14, R2 ;  /* 0x0000000e0202722b */ /* 0x000fd00000000002 */
[----:B------:R-:W-:-:S08]  /*0170*/  DMUL R14, R12, R2 ;  /* 0x000000020c0e7228 */ /* 0x000fd00000000000 */
[----:B------:R-:W-:-:S08]  /*0180*/  DFMA R16, -R10, R14, R12 ;  /* 0x0000000e0a10722b */ /* 0x000fd0000000010c */
[----:B------:R-:W-:-:S10]  /*0190*/  DFMA R2, R2, R16, R14 ;  /* 0x000000100202722b */ /* 0x000fd4000000000e */
[----:B------:R-:W-:-:S05]  /*01a0*/  FFMA R0, RZ, R11, R3 ;  /* 0x0000000bff007223 */ /* 0x000fca0000000003 */
[----:B------:R-:W-:-:S13]  /*01b0*/  FSETP.GT.AND P0, PT, |R0|, 1.469367938527859385e-39, PT ;  /* 0x001000000000780b */ /* 0x000fda0003f04200 */
[----:B------:R-:W-:Y:S05]  /*01c0*/  @P0 BRA P1, `(.L_x_3) ;  /* 0x0000000000100947 */ /* 0x000fea0000800000 */
[----:B------:R-:W-:-:S07]  /*01d0*/  MOV R0, 0x1f0 ;  /* 0x000001f000007802 */ /* 0x000fce0000000f00 */
[----:B------:R-:W-:Y:S05]  /*01e0*/  CALL.REL.NOINC `($__internal_0_$__cuda_sm20_div_rn_f64_full) ;  /* 0x0000000000447944 */ /* 0x000fea0003c00000 */
[----:B------:R-:W-:Y:S02]  /*01f0*/  IMAD.MOV.U32 R2, RZ, RZ, R18 ;  /* 0x000000ffff027224 */ /* 0x000fe400078e0012 */
[----:B------:R-:W-:-:S07]  /*0200*/  IMAD.MOV.U32 R3, RZ, RZ, R19 ;  /* 0x000000ffff037224 */ /* 0x000fce00078e0013 */
.L_x_3:
[----:B------:R-:W-:Y:S05]  /*0210*/  BSYNC.RECONVERGENT B1 ;  /* 0x0000000000017941 */ /* 0x000fea0003800200 */
.L_x_2:
[----:B------:R-:W-:-:S07]  /*0220*/  CS2R R10, SRZ ;  /* 0x00000000000a7805 */ /* 0x000fce000001ff00 */
.L_x_4:
[C---:B------:R-:W-:Y:S02]  /*0230*/  DADD R14, R4.reuse, R4 ;  /* 0x00000000040e7229 */ /* 0x040fe40000000004 */
[----:B------:R-:W-:-:S06]  /*0240*/  DMUL R12, R4, R4 ;  /* 0x00000004040c7228 */ /* 0x000fcc0000000000 */
[----:B------:R-:W-:-:S08]  /*0250*/  DMUL R14, R14, R4 ;  /* 0x000000040e0e7228 */ /* 0x000fd00000000000 */
[----:B------:R-:W-:-:S08]  /*0260*/  DFMA R12, R12, R4, R14 ;  /* 0x000000040c0c722b */ /* 0x000fd0000000000e */
[----:B------:R-:W-:Y:S02]  /*0270*/  DFMA R12, R4, -8, R12 ;  /* 0xc0200000040c782b */ /* 0x000fe4000000000c */
[----:B------:R-:W-:-:S06]  /*0280*/  DADD R4, R2, R4 ;  /* 0x0000000002047229 */ /* 0x000fcc0000000004 */
[----:B------:R-:W-:Y:S02]  /*0290*/  DADD R12, R12, -1 ;  /* 0xbff000000c0c7429 */ /* 0x000fe40000000000 */
[----:B------:R-:W-:-:S06]  /*02a0*/  DSETP.GTU.AND P0, PT, R4, R6, PT ;  /* 0x000000060400722a */ /* 0x000fcc0003f0c000 */
[----:B------:R-:W-:-:S08]  /*02b0*/  DFMA R10, R12, R2, R10 ;  /* 0x000000020c0a722b */ /* 0x000fd0000000000a */
[----:B------:R-:W-:Y:S05]  /*02c0*/  @!P0 BRA `(.L_x_4) ;  /* 0xfffffffc00d88947 */ /* 0x000fea000383ffff */
.L_x_1:
[----:B------:R-:W-:Y:S05]  /*02d0*/  BSYNC.RECONVERGENT B0 ;  /* 0x0000000000007941 */ /* 0x000fea0003800200 */
.L_x_0:
[----:B------:R-:W-:Y:S01]  /*02e0*/  STG.E.64 desc[UR4][R8.64], R10 ;  /* 0x0000000a08007986 */ /* 0x000fe2000c101b04 */
[----:B------:R-:W-:Y:S05]  /*02f0*/  EXIT ;  /* 0x000000000000794d */ /* 0x000fea0003800000 */
        .weak           $__internal_0_$__cuda_sm20_div_rn_f64_full
        .type           $__internal_0_$__cuda_sm20_div_rn_f64_full,@function
        .size           $__internal_0_$__cuda_sm20_div_rn_f64_full,(.L_x_11 - $__internal_0_$__cuda_sm20_div_rn_f64_full)
$__internal_0_$__cuda_sm20_div_rn_f64_full:
[C---:B------:R-:W-:Y:S01]  /*0300*/  FSETP.GEU.AND P0, PT, |R11|.reuse, 1.469367938527859385e-39, PT ;  /* 0x001000000b00780b */ /* 0x040fe20003f0e200 */
[----:B------:R-:W-:Y:S01]  /*0310*/  IMAD.MOV.U32 R14, RZ, RZ, 0x1 ;  /* 0x00000001ff0e7424 */ /* 0x000fe200078e00ff */
[----:B------:R-:W-:Y:S01]  /*0320*/  LOP3.LUT R2, R11, 0x800fffff, RZ, 0xc0, !PT ;  /* 0x800fffff0b027812 */ /* 0x000fe200078ec0ff */
[----:B------:R-:W-:Y:S01]  /*0330*/  IMAD.MOV.U32 R21, RZ, RZ, 0x1ca00000 ;  /* 0x1ca00000ff157424 */ /* 0x000fe200078e00ff */
[C---:B------:R-:W-:Y:S01]  /*0340*/  FSETP.GEU.AND P2, PT, |R13|.reuse, 1.469367938527859385e-39, PT ;  /* 0x001000000d00780b */ /* 0x040fe20003f4e200 */
[----:B------:R-:W-:Y:S01]  /*0350*/  BSSY.RECONVERGENT B2, `(.L_x_5) ;  /* 0x0000052000027945 */ /* 0x000fe20003800200 */
[----:B------:R-:W-:Y:S01]  /*0360*/  LOP3.LUT R3, R2, 0x3ff00000, RZ, 0xfc, !PT ;  /* 0x3ff0000002037812 */ /* 0x000fe200078efcff */
[----:B------:R-:W-:Y:S01]  /*0370*/  IMAD.MOV.U32 R2, RZ, RZ, R10 ;  /* 0x000000ffff027224 */ /* 0x000fe200078e000a */
[----:B------:R-:W-:Y:S02]  /*0380*/  LOP3.LUT R20, R13, 0x7ff00000, RZ, 0xc0, !PT ;  /* 0x7ff000000d147812 */ /* 0x000fe400078ec0ff */
[----:B------:R-:W-:-:S03]  /*0390*/  LOP3.LUT R23, R11, 0x7ff00000, RZ, 0xc0, !PT ;  /* 0x7ff000000b177812 */ /* 0x000fc600078ec0ff */
[----:B------:R-:W-:Y:S01]  /*03a0*/  @!P0 DMUL R2, R10, 8.98846567431157953865e+307 ;  /* 0x7fe000000a028828 */ /* 0x000fe20000000000 */
[C---:B------:R-:W-:Y:S01]  /*03b0*/  ISETP.GE.U32.AND P1, PT, R20.reuse, R23, PT ;  /* 0x000000171400720c */ /* 0x040fe20003f26070 */
[----:B------:R-:W-:Y:S02]  /*03c0*/  IMAD.MOV.U32 R22, RZ, RZ, R20 ;  /* 0x000000ffff167224 */ /* 0x000fe400078e0014 */
[----:B------:R-:W-:Y:S02]  /*03d0*/  @!P2 LOP3.LUT R19, R11, 0x7ff00000, RZ, 0xc0, !PT ;  /* 0x7ff000000b13a812 */ /* 0x000fe400078ec0ff */
[----:B------:R-:W0:Y:S02]  /*03e0*/  MUFU.RCP64H R15, R3 ;  /* 0x00000003000f7308 */ /* 0x000e240000001800 */
[----:B------:R-:W-:Y:S02]  /*03f0*/  @!P2 ISETP.GE.U32.AND P3, PT, R20, R19, PT ;  /* 0x000000131400a20c */ /* 0x000fe40003f66070 */
[----:B------:R-:W-:-:S02]  /*0400*/  @!P0 LOP3.LUT R23, R3, 0x7ff00000, RZ, 0xc0, !PT ;  /* 0x7ff0000003178812 */ /* 0x000fc400078ec0ff */
[----:B------:R-:W-:-:S04]  /*0410*/  @!P2 SEL R19, R21, 0x63400000, !P3 ;  /* 0x634000001513a807 */ /* 0x000fc80005800000 */
[----:B------:R-:W-:-:S04]  /*0420*/  @!P2 LOP3.LUT R24, R19, 0x80000000, R13, 0xf8, !PT ;  /* 0x800000001318a812 */ /* 0x000fc800078ef80d */
[----:B------:R-:W-:Y:S01]  /*0430*/  @!P2 LOP3.LUT R25, R24, 0x100000, RZ, 0xfc, !PT ;  /* 0x001000001819a812 */ /* 0x000fe200078efcff */
[----:B------:R-:W-:Y:S01]  /*0440*/  @!P2 IMAD.MOV.U32 R24, RZ, RZ, RZ ;  /* 0x000000ffff18a224 */ /* 0x000fe200078e00ff */
[----:B0-----:R-:W-:-:S08]  /*0450*/  DFMA R16, R14, -R2, 1 ;  /* 0x3ff000000e10742b */ /* 0x001fd00000000802 */
[----:B------:R-:W-:-:S08]  /*0460*/  DFMA R16, R16, R16, R16 ;  /* 0x000000101010722b */ /* 0x000fd00000000010 */
[----:B------:R-:W-:Y:S01]  /*0470*/  DFMA R16, R14, R16, R14 ;  /* 0x000000100e10722b */ /* 0x000fe2000000000e */
[----:B------:R-:W-:Y:S01]  /*0480*/  SEL R15, R21, 0x63400000, !P1 ;  /* 0x63400000150f7807 */ /* 0x000fe20004800000 */
[----:B------:R-:W-:-:S03]  /*0490*/  IMAD.MOV.U32 R14, RZ, RZ, R12 ;  /* 0x000000ffff0e7224 */ /* 0x000fc600078e000c */
[----:B------:R-:W-:-:S03]  /*04a0*/  LOP3.LUT R15, R15, 0x800fffff, R13, 0xf8, !PT ;  /* 0x800fffff0f0f7812 */ /* 0x000fc600078ef80d */
[----:B------:R-:W-:-:S03]  /*04b0*/  DFMA R18, R16, -R2, 1 ;  /* 0x3ff000001012742b */ /* 0x000fc60000000802 */
[----:B------:R-:W-:-:S05]  /*04c0*/  @!P2 DFMA R14, R14, 2, -R24 ;  /* 0x400000000e0ea82b */ /* 0x000fca0000000818 */
[----:B------:R-:W-:-:S05]  /*04d0*/  DFMA R16, R16, R18, R16 ;  /* 0x000000121010722b */ /* 0x000fca0000000010 */
[----:B------:R-:W-:-:S03]  /*04e0*/  @!P2 LOP3.LUT R22, R15, 0x7ff00000, RZ, 0xc0, !PT ;  /* 0x7ff000000f16a812 */ /* 0x000fc600078ec0ff */
[----:B------:R-:W-:Y:S02]  /*04f0*/  DMUL R18, R16, R14 ;  /* 0x0000000e10127228 */ /* 0x000fe40000000000 */
[----:B------:R-:W-:-:S05]  /*0500*/  VIADD R26, R22, 0xffffffff ;  /* 0xffffffff161a7836 */ /* 0x000fca0000000000 */
[----:B------:R-:W-:Y:S01]  /*0510*/  ISETP.GT.U32.AND P0, PT, R26, 0x7feffffe, PT ;  /* 0x7feffffe1a00780c */ /* 0x000fe20003f04070 */
[----:B------:R-:W-:Y:S01]  /*0520*/  VIADD R26, R23, 0xffffffff ;  /* 0xffffffff171a7836 */ /* 0x000fe20000000000 */
[----:B------:R-:W-:-:S04]  /*0530*/  DFMA R24, R18, -R2, R14 ;  /* 0x800000021218722b */ /* 0x000fc8000000000e */
[----:B------:R-:W-:-:S04]  /*0540*/  ISETP.GT.U32.OR P0, PT, R26, 0x7feffffe, P0 ;  /* 0x7feffffe1a00780c */ /* 0x000fc80000704470 */
[----:B------:R-:W-:-:S09]  /*0550*/  DFMA R16, R16, R24, R18 ;  /* 0x000000181010722b */ /* 0x000fd20000000012 */
[----:B------:R-:W-:Y:S05]  /*0560*/  @P0 BRA `(.L_x_6) ;  /* 0x00000000006c0947 */ /* 0x000fea0003800000 */
[----:B------:R-:W-:-:S04]  /*0570*/  LOP3.LUT R13, R11, 0x7ff00000, RZ, 0xc0, !PT ;  /* 0x7ff000000b0d7812 */ /* 0x000fc800078ec0ff */
[CC--:B------:R-:W-:Y:S02]  /*0580*/  VIADDMNMX R12, R20.reuse, -R13.reuse, 0xb9600000, !PT ;  /* 0xb9600000140c7446 */ /* 0x0c0fe4000780090d */
[----:B------:R-:W-:Y:S01]  /*0590*/  ISETP.GE.U32.AND P0, PT, R20, R13, PT ;  /* 0x0000000d1400720c */ /* 0x000fe20003f06070 */
[----:B------:R-:W-:Y:S01]  /*05a0*/  IMAD.MOV.U32 R20, RZ, RZ, RZ ;  /* 0x000000ffff147224 */ /* 0x000fe200078e00ff */
[----:B------:R-:W-:Y:S02]  /*05b0*/  VIMNMX R12, PT, PT, R12, 0x46a00000, PT ;  /* 0x46a000000c0c7848 */ /* 0x000fe40003fe0100 */
[----:B------:R-:W-:-:S05]  /*05c0*/  SEL R21, R21, 0x63400000, !P0 ;  /* 0x6340000015157807 */ /* 0x000fca0004000000 */
[----:B------:R-:W-:-:S04]  /*05d0*/  IMAD.IADD R12, R12, 0x1, -R21 ;  /* 0x000000010c0c7824 */ /* 0x000fc800078e0a15 */
[----:B------:R-:W-:-:S06]  /*05e0*/  VIADD R21, R12, 0x7fe00000 ;  /* 0x7fe000000c157836 */ /* 0x000fcc0000000000 */
[----:B------:R-:W-:-:S10]  /*05f0*/  DMUL R18, R16, R20 ;  /* 0x0000001410127228 */ /* 0x000fd40000000000 */
[----:B------:R-:W-:-:S13]  /*0600*/  FSETP.GTU.AND P0, PT, |R19|, 1.469367938527859385e-39, PT ;  /* 0x001000001300780b */ /* 0x000fda0003f0c200 */
[----:B------:R-:W-:Y:S05]  /*0610*/  @P0 BRA `(.L_x_7) ;  /* 0x0000000000940947 */ /* 0x000fea0003800000 */
[----:B------:R-:W-:Y:S01]  /*0620*/  DFMA R2, R16, -R2, R14 ;  /* 0x800000021002722b */ /* 0x000fe2000000000e */
[----:B------:R-:W-:-:S09]  /*0630*/  IMAD.MOV.U32 R20, RZ, RZ, RZ ;  /* 0x000000ffff147224 */ /* 0x000fd200078e00ff */
[C---:B------:R-:W-:Y:S02]  /*0640*/  FSETP.NEU.AND P0, PT, R3.reuse, RZ, PT ;  /* 0x000000ff0300720b */ /* 0x040fe40003f0d000 */
[----:B------:R-:W-:-:S04]  /*0650*/  LOP3.LUT R11, R3, 0x80000000, R11, 0x48, !PT ;  /* 0x80000000030b7812 */ /* 0x000fc800078e480b */
[----:B------:R-:W-:-:S07]  /*0660*/  LOP3.LUT R21, R11, R21, RZ, 0xfc, !PT ;  /* 0x000000150b157212 */ /* 0x000fce00078efcff */
[----:B------:R-:W-:Y:S05]  /*0670*/  @!P0 BRA `(.L_x_7) ;  /* 0x00000000007c8947 */ /* 0x000fea0003800000 */
[----:B------:R-:W-:Y:S02]  /*0680*/  IMAD.MOV R3, RZ, RZ, -R12 ;  /* 0x000000ffff037224 */ /* 0x000fe400078e0a0c */
[----:B------:R-:W-:-:S06]  /*0690*/  IMAD.MOV.U32 R2, RZ, RZ, RZ ;  /* 0x000000ffff027224 */ /* 0x000fcc00078e00ff */
[----:B------:R-:W-:Y:S02]  /*06a0*/  DFMA R2, R18, -R2, R16 ;  /* 0x800000021202722b */ /* 0x000fe40000000010 */
[----:B------:R-:W-:-:S04]  /*06b0*/  DMUL.RP R16, R16, R20 ;  /* 0x0000001410107228 */ /* 0x000fc80000008000 */
[----:B------:R-:W-:-:S04]  /*06c0*/  IADD3 R2, PT, PT, -R12, -0x43300000, RZ ;  /* 0xbcd000000c027810 */ /* 0x000fc80007ffe1ff */
[----:B------:R-:W-:Y:S02]  /*06d0*/  FSETP.NEU.AND P0, PT, |R3|, R2, PT ;  /* 0x000000020300720b */ /* 0x000fe40003f0d200 */
[----:B------:R-:W-:Y:S02]  /*06e0*/  LOP3.LUT R11, R17, R11, RZ, 0x3c, !PT ;  /* 0x0000000b110b7212 */ /* 0x000fe400078e3cff */
[----:B------:R-:W-:Y:S02]  /*06f0*/  FSEL R18, R16, R18, !P0 ;  /* 0x0000001210127208 */ /* 0x000fe40004000000 */
[----:B------:R-:W-:Y:S01]  /*0700*/  FSEL R19, R11, R19, !P0 ;  /* 0x000000130b137208 */ /* 0x000fe20004000000 */
[----:B------:R-:W-:Y:S06]  /*0710*/  BRA `(.L_x_7) ;  /* 0x0000000000547947 */ /* 0x000fec0003800000 */
.L_x_6:
[----:B------:R-:W-:-:S14]  /*0720*/  DSETP.NAN.AND P0, PT, R12, R12, PT ;  /* 0x0000000c0c00722a */ /* 0x000fdc0003f08000 */
[----:B------:R-:W-:Y:S05]  /*0730*/  @P0 BRA `(.L_x_8) ;  /* 0x0000000000440947 */ /* 0x000fea0003800000 */
[----:B------:R-:W-:-:S14]  /*0740*/  DSETP.NAN.AND P0, PT, R10, R10, PT ;  /* 0x0000000a0a00722a */ /* 0x000fdc0003f08000 */
[----:B------:R-:W-:Y:S05]  /*0750*/  @P0 BRA `(.L_x_9) ;  /* 0x0000000000300947 */ /* 0x000fea0003800000 */
[----:B------:R-:W-:Y:S01]  /*0760*/  ISETP.NE.AND P0, PT, R22, R23, PT ;  /* 0x000000171600720c */ /* 0x000fe20003f05270 */
[----:B------:R-:W-:Y:S02]  /*0770*/  IMAD.MOV.U32 R18, RZ, RZ, 0x0 ;  /* 0x00000000ff127424 */ /* 0x000fe400078e00ff */
[----:B------:R-:W-:-:S10]  /*0780*/  IMAD.MOV.U32 R19, RZ, RZ, -0x80000 ;  /* 0xfff80000ff137424 */ /* 0x000fd400078e00ff */
[----:B------:R-:W-:Y:S05]  /*0790*/  @!P0 BRA `(.L_x_7) ;  /* 0x0000000000348947 */ /* 0x000fea0003800000 */
[----:B------:R-:W-:Y:S02]  /*07a0*/  ISETP.NE.AND P0, PT, R22, 0x7ff00000, PT ;  /* 0x7ff000001600780c */ /* 0x000fe40003f05270 */
[----:B------:R-:W-:Y:S02]  /*07b0*/  LOP3.LUT R19, R13, 0x80000000, R11, 0x48, !PT ;  /* 0x800000000d137812 */ /* 0x000fe400078e480b */
[----:B------:R-:W-:-:S13]  /*07c0*/  ISETP.EQ.OR P0, PT, R23, RZ, !P0 ;  /* 0x000000ff1700720c */ /* 0x000fda0004702670 */
[----:B------:R-:W-:Y:S01]  /*07d0*/  @P0 LOP3.LUT R2, R19, 0x7ff00000, RZ, 0xfc, !PT ;  /* 0x7ff0000013020812 */ /* 0x000fe200078efcff */
[----:B------:R-:W-:Y:S02]  /*07e0*/  @!P0 IMAD.MOV.U32 R18, RZ, RZ, RZ ;  /* 0x000000ffff128224 */ /* 0x000fe400078e00ff */
[----:B------:R-:W-:Y:S02]  /*07f0*/  @P0 IMAD.MOV.U32 R18, RZ, RZ, RZ ;  /* 0x000000ffff120224 */ /* 0x000fe400078e00ff */
[----:B------:R-:W-:Y:S01]  /*0800*/  @P0 IMAD.MOV.U32 R19, RZ, RZ, R2 ;  /* 0x000000ffff130224 */ /* 0x000fe200078e0002 */
[----:B------:R-:W-:Y:S06]  /*0810*/  BRA `(.L_x_7) ;  /* 0x0000000000147947 */ /* 0x000fec0003800000 */
.L_x_9:
[----:B------:R-:W-:Y:S01]  /*0820*/  LOP3.LUT R19, R11, 0x80000, RZ, 0xfc, !PT ;  /* 0x000800000b137812 */ /* 0x000fe200078efcff */
[----:B------:R-:W-:Y:S01]  /*0830*/  IMAD.MOV.U32 R18, RZ, RZ, R10 ;  /* 0x000000ffff127224 */ /* 0x000fe200078e000a */
[----:B------:R-:W-:Y:S06]  /*0840*/  BRA `(.L_x_7) ;  /* 0x0000000000087947 */ /* 0x000fec0003800000 */
.L_x_8:
[----:B------:R-:W-:Y:S01]  /*0850*/  LOP3.LUT R19, R13, 0x80000, RZ, 0xfc, !PT ;  /* 0x000800000d137812 */ /* 0x000fe200078efcff */
[----:B------:R-:W-:-:S07]  /*0860*/  IMAD.MOV.U32 R18, RZ, RZ, R12 ;  /* 0x000000ffff127224 */ /* 0x000fce00078e000c */
.L_x_7:
[----:B------:R-:W-:Y:S05]  /*0870*/  BSYNC.RECONVERGENT B2 ;  /* 0x0000000000027941 */ /* 0x000fea0003800200 */
.L_x_5:
[----:B------:R-:W-:Y:S02]  /*0880*/  IMAD.MOV.U32 R2, RZ, RZ, R0 ;  /* 0x000000ffff027224 */ /* 0x000fe400078e0000 */
[----:B------:R-:W-:-:S04]  /*0890*/  IMAD.MOV.U32 R3, RZ, RZ, 0x0 ;  /* 0x00000000ff037424 */ /* 0x000fc800078e00ff */
[----:B------:R-:W-:Y:S05]  /*08a0*/  RET.REL.NODEC R2 `(_Z9calculateP8CalcArgs) ;  /* 0xfffffff402d47950 */ /* 0x000fea0003c3ffff */
.L_x_10:
[----:B------:R-:W-:-:S00]  /*08b0*/  BRA `(.L_x_10) ;  /* 0xfffffffc00fc7947 */ /* 0x000fc0000383ffff */
[----:B------:R-:W-:-:S00]  /*08c0*/  NOP ;  /* 0x0000000000007918 */ /* 0x000fc00000000000 */
        /* <DEDUP_REMOVED lines=11> */
.L_x_11:


//--------------------- .nv.shared.reserved.0     --------------------------
	.section	.nv.shared.reserved.0,"aw",@nobits
	.weak		__nv_reservedSMEM_offset_0_alias
	.size		__nv_reservedSMEM_offset_0_alias, 0, 64
	.other		__nv_reservedSMEM_offset_0_alias,@"STO_CUDA_RESERVED_SHARED STV_DEFAULT"
__nv_reservedSMEM_offset_0_alias:
	.zero		0
	.zero		64


//--------------------- .nv.constant0._Z9calculateP8CalcArgs --------------------------
	.section	.nv.constant0._Z9calculateP8CalcArgs,"a",@progbits
	.sectionflags	@""
	.align	4
.nv.constant0._Z9calculateP8CalcArgs:
	.zero		904


//--------------------- SYMBOLS --------------------------

	.type		.nv.reservedSmem.offset0,@object
	.size		.nv.reservedSmem.offset0,0x4
